//
// Generated by NVIDIA NVVM Compiler
//
// Compiler Build ID: CL-36424714
// Cuda compilation tools, release 13.0, V13.0.88
// Based on NVVM 20.0.0
//

.version 9.0
.target sm_100
.address_size 64

	// .globl	_Z32componentwise_multiply_real_cudaPsS_S_t

.visible .entry _Z32componentwise_multiply_real_cudaPsS_S_t(
	.param .u64 .ptr .align 1 _Z32componentwise_multiply_real_cudaPsS_S_t_param_0,
	.param .u64 .ptr .align 1 _Z32componentwise_multiply_real_cudaPsS_S_t_param_1,
	.param .u64 .ptr .align 1 _Z32componentwise_multiply_real_cudaPsS_S_t_param_2,
	.param .u16 _Z32componentwise_multiply_real_cudaPsS_S_t_param_3
)
{
	.reg .pred 	%p<2>;
	.reg .b16 	%rs<3>;
	.reg .b32 	%r<8>;
	.reg .b64 	%rd<11>;

	ld.param.u64 	%rd1, [_Z32componentwise_multiply_real_cudaPsS_S_t_param_0];
	ld.param.u64 	%rd2, [_Z32componentwise_multiply_real_cudaPsS_S_t_param_1];
	ld.param.u64 	%rd3, [_Z32componentwise_multiply_real_cudaPsS_S_t_param_2];
	ld.param.u16 	%r2, [_Z32componentwise_multiply_real_cudaPsS_S_t_param_3];
	mov.u32 	%r3, %ctaid.x;
	mov.u32 	%r4, %ntid.x;
	mov.u32 	%r5, %tid.x;
	mad.lo.s32 	%r1, %r3, %r4, %r5;
	setp.ge.s32 	%p1, %r1, %r2;
	@%p1 bra 	$L__BB0_2;
	cvta.to.global.u64 	%rd4, %rd1;
	cvta.to.global.u64 	%rd5, %rd2;
	cvta.to.global.u64 	%rd6, %rd3;
	mul.wide.s32 	%rd7, %r1, 2;
	add.s64 	%rd8, %rd4, %rd7;
	ld.global.u16 	%rs1, [%rd8];
	add.s64 	%rd9, %rd5, %rd7;
	ld.global.u16 	%rs2, [%rd9];
	mul.wide.s16 	%r6, %rs2, %rs1;
	shr.u32 	%r7, %r6, 15;
	add.s64 	%rd10, %rd6, %rd7;
	st.global.u16 	[%rd10], %r7;
$L__BB0_2:
	ret;

}


// ===== COMPILED SASS (sm_100) =====

	.target	sm_100

	.elftype	@"ET_EXEC"


//--------------------- .note.nv.tkinfo           --------------------------
	.section	.note.nv.tkinfo,"",@"SHT_NOTE"
	.sectionflags	@"SHF_NOTE_NV_TKINFO"
	.tkinfo
        /*0018*/ 	.word	0x00000002
        /*0030*/ 	.string	""
        /*0030*/ 	.string	"ptxas"
        /*0030*/ 	.string	"Cuda compilation tools, release 13.0, V13.0.88"
        /*0030*/ 	.string	"Build cuda_13.0.r13.0/compiler.36424714_0"
        /*0030*/ 	.string	"-arch sm_100 -m 64 "



//--------------------- .note.nv.cuinfo           --------------------------
	.section	.note.nv.cuinfo,"",@"SHT_NOTE"
	.sectionflags	@"SHF_NOTE_NV_CUINFO"
        /*0018*/ 	.short	0x0002
        /*001a*/ 	.short	0x0064
        /*001c*/ 	.short	0x0082
	.zero		2


//--------------------- .nv.info                  --------------------------
	.section	.nv.info,"",@"SHT_CUDA_INFO"
	.align	4


	//----- nvinfo : EIATTR_REGCOUNT
	.align		4
        /*0000*/ 	.byte	0x04, 0x2f
        /*0002*/ 	.short	(.L_1 - .L_0)
	.align		4
.L_0:
        /*0004*/ 	.word	index@(_Z32componentwise_multiply_real_cudaPsS_S_t)
        /*0008*/ 	.word	0x0000000e


	//----- nvinfo : EIATTR_FRAME_SIZE
	.align		4
.L_1:
        /*000c*/ 	.byte	0x04, 0x11
        /*000e*/ 	.short	(.L_3 - .L_2)
	.align		4
.L_2:
        /*0010*/ 	.word	index@(_Z32componentwise_multiply_real_cudaPsS_S_t)
        /*0014*/ 	.word	0x00000000


	//----- nvinfo : EIATTR_MIN_STACK_SIZE
	.align		4
.L_3:
        /*0018*/ 	.byte	0x04, 0x12
        /*001a*/ 	.short	(.L_5 - .L_4)
	.align		4
.L_4:
        /*001c*/ 	.word	index@(_Z32componentwise_multiply_real_cudaPsS_S_t)
        /*0020*/ 	.word	0x00000000
.L_5:


//--------------------- .nv.compat                --------------------------
	.section	.nv.compat,"",@"SHT_CUDA_COMPAT_INFO"
	.align	4
        /*0000*/ 	.byte	0x02, 0x09, 0x00, 0x00, 0x02, 0x02, 0x01, 0x00, 0x02, 0x05, 0x05, 0x00, 0x03, 0x07, 0x01, 0x01
        /*0010*/ 	.byte	0x02, 0x03, 0x00, 0x00, 0x02, 0x06, 0x01, 0x00, 0x04, 0x0b, 0x08, 0x00, 0x09, 0x00, 0x00, 0x00
        /*0020*/ 	.byte	0x00, 0x00, 0x00, 0x00


//--------------------- .nv.info._Z32componentwise_multiply_real_cudaPsS_S_t --------------------------
	.section	.nv.info._Z32componentwise_multiply_real_cudaPsS_S_t,"",@"SHT_CUDA_INFO"
	.sectionflags	@""
	.align	4


	//----- nvinfo : EIATTR_CUDA_API_VERSION
	.align		4
        /*0000*/ 	.byte	0x04, 0x37
        /*0002*/ 	.short	(.L_7 - .L_6)
.L_6:
        /*0004*/ 	.word	0x00000082


	//----- nvinfo : EIATTR_KPARAM_INFO
	.align		4
.L_7:
        /*0008*/ 	.byte	0x04, 0x17
        /*000a*/ 	.short	(.L_9 - .L_8)
.L_8:
        /*000c*/ 	.word	0x00000000
        /*0010*/ 	.short	0x0003
        /*0012*/ 	.short	0x0018
        /*0014*/ 	.byte	0x00, 0xf0, 0x09, 0x00


	//----- nvinfo : EIATTR_KPARAM_INFO
	.align		4
.L_9:
        /*0018*/ 	.byte	0x04, 0x17
        /*001a*/ 	.short	(.L_11 - .L_10)
.L_10:
        /*001c*/ 	.word	0x00000000
        /*0020*/ 	.short	0x0002
        /*0022*/ 	.short	0x0010
        /*0024*/ 	.byte	0x00, 0xf5, 0x21, 0x00


	//----- nvinfo : EIATTR_KPARAM_INFO
	.align		4
.L_11:
        /*0028*/ 	.byte	0x04, 0x17
        /*002a*/ 	.short	(.L_13 - .L_12)
.L_12:
        /*002c*/ 	.word	0x00000000
        /*0030*/ 	.short	0x0001
        /*0032*/ 	.short	0x0008
        /*0034*/ 	.byte	0x00, 0xf5, 0x21, 0x00


	//----- nvinfo : EIATTR_KPARAM_INFO
	.align		4
.L_13:
        /*0038*/ 	.byte	0x04, 0x17
        /*003a*/ 	.short	(.L_15 - .L_14)
.L_14:
        /*003c*/ 	.word	0x00000000
        /*0040*/ 	.short	0x0000
        /*0042*/ 	.short	0x0000
        /*0044*/ 	.byte	0x00, 0xf5, 0x21, 0x00


	//----- nvinfo : EIATTR_SPARSE_MMA_MASK
	.align		4
.L_15:
        /*0048*/ 	.byte	0x03, 0x50
        /*004a*/ 	.short	0x0000


	//----- nvinfo : EIATTR_MAXREG_COUNT
	.align		4
        /*004c*/ 	.byte	0x03, 0x1b
        /*004e*/ 	.short	0x00ff


	//----- nvinfo : EIATTR_MERCURY_ISA_VERSION
	.align		4
        /*0050*/ 	.byte	0x03, 0x5f
        /*0052*/ 	.short	0x0101


	//----- nvinfo : EIATTR_VRC_CTA_INIT_COUNT
	.align		4
        /*0054*/ 	.byte	0x02, 0x4a
	.zero		1
	.zero		1


	//----- nvinfo : EIATTR_EXIT_INSTR_OFFSETS
	.align		4
        /*0058*/ 	.byte	0x04, 0x1c
        /*005a*/ 	.short	(.L_17 - .L_16)


	//   ....[0]....
.L_16:
        /*005c*/ 	.word	0x00000080


	//   ....[1]....
        /*0060*/ 	.word	0x00000170


	//----- nvinfo : EIATTR_CBANK_PARAM_SIZE
	.align		4
.L_17:
        /*0064*/ 	.byte	0x03, 0x19
        /*0066*/ 	.short	0x001a


	//----- nvinfo : EIATTR_PARAM_CBANK
	.align		4
        /*0068*/ 	.byte	0x04, 0x0a
        /*006a*/ 	.short	(.L_19 - .L_18)
	.align		4
.L_18:
        /*006c*/ 	.word	index@(.nv.constant0._Z32componentwise_multiply_real_cudaPsS_S_t)
        /*0070*/ 	.short	0x0380
        /*0072*/ 	.short	0x001a


	//----- nvinfo : EIATTR_SW_WAR
	.align		4
.L_19:
        /*0074*/ 	.byte	0x04, 0x36
        /*0076*/ 	.short	(.L_21 - .L_20)
.L_20:
        /*0078*/ 	.word	0x00000008
.L_21:


//--------------------- .nv.callgraph             --------------------------
	.section	.nv.callgraph,"",@"SHT_CUDA_CALLGRAPH"
	.align	4
	.sectionentsize	8
	.align		4
        /*0000*/ 	.word	0x00000000
	.align		4
        /*0004*/ 	.word	0xffffffff
	.align		4
        /*0008*/ 	.word	0x00000000
	.align		4
        /*000c*/ 	.word	0xfffffffe
	.align		4
        /*0010*/ 	.word	0x00000000
	.align		4
        /*0014*/ 	.word	0xfffffffd
	.align		4
        /*0018*/ 	.word	0x00000000
	.align		4
        /*001c*/ 	.word	0xfffffffc


//--------------------- .text._Z32componentwise_multiply_real_cudaPsS_S_t --------------------------
	.section	.text._Z32componentwise_multiply_real_cudaPsS_S_t,"ax",@progbits
	.align	128
        .global         _Z32componentwise_multiply_real_cudaPsS_S_t
        .type           _Z32componentwise_multiply_real_cudaPsS_S_t,@function
        .size           _Z32componentwise_multiply_real_cudaPsS_S_t,(.L_x_1 - _Z32componentwise_multiply_real_cudaPsS_S_t)
        .other          _Z32componentwise_multiply_real_cudaPsS_S_t,@"STO_CUDA_ENTRY STV_DEFAULT"
_Z32componentwise_multiply_real_cudaPsS_S_t:
.text._Z32componentwise_multiply_real_cudaPsS_S_t:
[----:B------:R-:W-:Y:S01]  /*0000*/  LDC R1, c[0x0][0x37c] ;  /* 0x0000df00ff017b82 */ /* 0x000fe20000000800 */
[----:B------:R-:W0:Y:S07]  /*0010*/  S2R R0, SR_TID.X ;  /* 0x0000000000007919 */ /* 0x000e2e0000002100 */
[----:B------:R-:W0:Y:S01]  /*0020*/  S2UR UR5, SR_CTAID.X ;  /* 0x00000000000579c3 */ /* 0x000e220000002500 */
[----:B------:R-:W1:Y:S07]  /*0030*/  LDCU UR4, c[0x0][0x398] ;  /* 0x00007300ff0477ac */ /* 0x000e6e0008000800 */
[----:B------:R-:W0:Y:S01]  /*0040*/  LDC R9, c[0x0][0x360] ;  /* 0x0000d800ff097b82 */ /* 0x000e220000000800 */
[----:B-1----:R-:W-:Y:S01]  /*0050*/  ULOP3.LUT UR4, UR4, 0xffff, URZ, 0xc0, !UPT ;  /* 0x0000ffff04047892 */ /* 0x002fe2000f8ec0ff */
[----:B0-----:R-:W-:-:S05]  /*0060*/  IMAD R9, R9, UR5, R0 ;  /* 0x0000000509097c24 */ /* 0x001fca000f8e0200 */
[----:B------:R-:W-:-:S13]  /*0070*/  ISETP.GE.AND P0, PT, R9, UR4, PT ;  /* 0x0000000409007c0c */ /* 0x000fda000bf06270 */
[----:B------:R-:W-:Y:S05]  /*0080*/  @P0 EXIT ;  /* 0x000000000000094d */ /* 0x000fea0003800000 */
[----:B------:R-:W0:Y:S01]  /*0090*/  LDC.64 R2, c[0x0][0x380] ;  /* 0x0000e000ff027b82 */ /* 0x000e220000000a00 */
[----:B------:R-:W1:Y:S07]  /*00a0*/  LDCU.64 UR4, c[0x0][0x358] ;  /* 0x00006b00ff0477ac */ /* 0x000e6e0008000a00 */
[----:B------:R-:W2:Y:S08]  /*00b0*/  LDC.64 R4, c[0x0][0x388] ;  /* 0x0000e200ff047b82 */ /* 0x000eb00000000a00 */
[----:B------:R-:W3:Y:S01]  /*00c0*/  LDC.64 R6, c[0x0][0x390] ;  /* 0x0000e400ff067b82 */ /* 0x000ee20000000a00 */
[----:B0-----:R-:W-:-:S06]  /*00d0*/  IMAD.WIDE R2, R9, 0x2, R2 ;  /* 0x0000000209027825 */ /* 0x001fcc00078e0202 */
[----:B-1----:R-:W4:Y:S01]  /*00e0*/  LDG.E.U16 R2, desc[UR4][R2.64] ;  /* 0x0000000402027981 */ /* 0x002f22000c1e1500 */
[----:B--2---:R-:W-:-:S06]  /*00f0*/  IMAD.WIDE R4, R9, 0x2, R4 ;  /* 0x0000000209047825 */ /* 0x004fcc00078e0204 */
[----:B------:R-:W2:Y:S01]  /*0100*/  LDG.E.U16 R4, desc[UR4][R4.64] ;  /* 0x0000000404047981 */ /* 0x000ea2000c1e1500 */
[----:B---3--:R-:W-:Y:S01]  /*0110*/  IMAD.WIDE R6, R9, 0x2, R6 ;  /* 0x0000000209067825 */ /* 0x008fe200078e0206 */
[----:B----4-:R-:W-:Y:S02]  /*0120*/  PRMT R0, R2, 0x9910, RZ ;  /* 0x0000991002007816 */ /* 0x010fe400000000ff */
[----:B--2---:R-:W-:-:S05]  /*0130*/  PRMT R11, R4, 0x9910, RZ ;  /* 0x00009910040b7816 */ /* 0x004fca00000000ff */
[----:B------:R-:W-:-:S05]  /*0140*/  IMAD R0, R0, R11, RZ ;  /* 0x0000000b00007224 */ /* 0x000fca00078e02ff */
[----:B------:R-:W-:-:S05]  /*0150*/  SHF.R.U32.HI R9, RZ, 0xf, R0 ;  /* 0x0000000fff097819 */ /* 0x000fca0000011600 */
[----:B------:R-:W-:Y:S01]  /*0160*/  STG.E.U16 desc[UR4][R6.64], R9 ;  /* 0x0000000906007986 */ /* 0x000fe2000c101504 */
[----:B------:R-:W-:Y:S05]  /*0170*/  EXIT ;  /* 0x000000000000794d */ /* 0x000fea0003800000 */
.L_x_0:
[----:B------:R-:W-:-:S00]  /*0180*/  BRA `(.L_x_0) ;  /* 0xfffffffc00fc7947 */ /* 0x000fc0000383ffff */
[----:B------:R-:W-:-:S00]  /*0190*/  NOP ;  /* 0x0000000000007918 */ /* 0x000fc00000000000 */
        /* <DEDUP_REMOVED lines=14> */
.L_x_1:


//--------------------- .nv.shared.reserved.0     --------------------------
	.section	.nv.shared.reserved.0,"aw",@nobits
	.weak		__nv_reservedSMEM_offset_0_alias
	.size		__nv_reservedSMEM_offset_0_alias, 0, 64
	.other		__nv_reservedSMEM_offset_0_alias,@"STO_CUDA_RESERVED_SHARED STV_DEFAULT"
__nv_reservedSMEM_offset_0_alias:
	.zero		0
	.zero		64


//--------------------- .nv.constant0._Z32componentwise_multiply_real_cudaPsS_S_t --------------------------
	.section	.nv.constant0._Z32componentwise_multiply_real_cudaPsS_S_t,"a",@progbits
	.sectionflags	@""
	.align	4
.nv.constant0._Z32componentwise_multiply_real_cudaPsS_S_t:
	.zero		922


//--------------------- SYMBOLS --------------------------

	.type		.nv.reservedSmem.offset0,@object
	.size		.nv.reservedSmem.offset0,0x4
